//
// Generated by NVIDIA NVVM Compiler
//
// Compiler Build ID: CL-36424714
// Cuda compilation tools, release 13.0, V13.0.88
// Based on NVVM 20.0.0
//

.version 9.0
.target sm_100
.address_size 64

	// .globl	_Z9gpumallocv
.extern .func  (.param .b32 func_retval0) vprintf
(
	.param .b64 vprintf_param_0,
	.param .b64 vprintf_param_1
)
;
.extern .func free
(
	.param .b64 free_param_0
)
;
.extern .func  (.param .b64 func_retval0) __cuda_syscall_aligned_malloc
(
	.param .b64 __cuda_syscall_aligned_malloc_param_0,
	.param .b64 __cuda_syscall_aligned_malloc_param_1
)
;
.global .align 1 .b8 $str[27] = {84, 104, 114, 101, 97, 100, 32, 37, 100, 32, 103, 111, 116, 32, 112, 111, 105, 110, 116, 101, 114, 58, 32, 37, 112, 10};

.visible .entry _Z9gpumallocv()
{
	.local .align 16 .b8 	__local_depot0[16];
	.reg .b64 	%SP;
	.reg .b64 	%SPL;
	.reg .pred 	%p<2>;
	.reg .b16 	%rs<2>;
	.reg .b32 	%r<4>;
	.reg .b64 	%rd<12>;

	mov.u64 	%SPL, __local_depot0;
	cvta.local.u64 	%SP, %SPL;
	mov.b64 	%rd11, 0;
	{ // callseq 0, 0
	.param .b64 param0;
	st.param.b64 	[param0], 160;
	.param .b64 param1;
	st.param.b64 	[param1], 32;
	.param .b64 retval0;
	call.uni (retval0), 
	__cuda_syscall_aligned_malloc, 
	(
	param0, 
	param1
	);
	ld.param.b64 	%rd5, [retval0];
	} // callseq 0
$L__BB0_1:
	add.s64 	%rd6, %rd5, %rd11;
	mov.b16 	%rs1, 0;
	st.u8 	[%rd6], %rs1;
	add.s64 	%rd3, %rd11, 1;
	setp.lt.u64 	%p1, %rd11, 159;
	mov.u64 	%rd11, %rd3;
	@%p1 bra 	$L__BB0_1;
	add.u64 	%rd7, %SP, 0;
	add.u64 	%rd8, %SPL, 0;
	mov.u32 	%r1, %tid.x;
	st.local.u32 	[%rd8], %r1;
	st.local.u64 	[%rd8+8], %rd5;
	mov.u64 	%rd9, $str;
	cvta.global.u64 	%rd10, %rd9;
	{ // callseq 1, 0
	.param .b64 param0;
	st.param.b64 	[param0], %rd10;
	.param .b64 param1;
	st.param.b64 	[param1], %rd7;
	.param .b32 retval0;
	call.uni (retval0), 
	vprintf, 
	(
	param0, 
	param1
	);
	ld.param.b32 	%r2, [retval0];
	} // callseq 1
	{ // callseq 2, 0
	.param .b64 param0;
	st.param.b64 	[param0], %rd5;
	call.uni 
	free, 
	(
	param0
	);
	} // callseq 2
	ret;

}


// ===== COMPILED SASS (sm_100) =====

	.target	sm_100

	.elftype	@"ET_EXEC"


//--------------------- .note.nv.tkinfo           --------------------------
	.section	.note.nv.tkinfo,"",@"SHT_NOTE"
	.sectionflags	@"SHF_NOTE_NV_TKINFO"
	.tkinfo
        /*0018*/ 	.word	0x00000002
        /*0030*/ 	.string	""
        /*0030*/ 	.string	"ptxas"
        /*0030*/ 	.string	"Cuda compilation tools, release 13.0, V13.0.88"
        /*0030*/ 	.string	"Build cuda_13.0.r13.0/compiler.36424714_0"
        /*0030*/ 	.string	"-arch sm_100 -m 64 "



//--------------------- .note.nv.cuinfo           --------------------------
	.section	.note.nv.cuinfo,"",@"SHT_NOTE"
	.sectionflags	@"SHF_NOTE_NV_CUINFO"
        /*0018*/ 	.short	0x0002
        /*001a*/ 	.short	0x0064
        /*001c*/ 	.short	0x0082
	.zero		2


//--------------------- .nv.info                  --------------------------
	.section	.nv.info,"",@"SHT_CUDA_INFO"
	.align	4


	//----- nvinfo : EIATTR_REGCOUNT
	.align		4
        /*0000*/ 	.byte	0x04, 0x2f
        /*0002*/ 	.short	(.L_2 - .L_1)
	.align		4
.L_1:
        /*0004*/ 	.word	index@(_Z9gpumallocv)
        /*0008*/ 	.word	0x0000001a


	//----- nvinfo : EIATTR_FRAME_SIZE
	.align		4
.L_2:
        /*000c*/ 	.byte	0x04, 0x11
        /*000e*/ 	.short	(.L_4 - .L_3)
	.align		4
.L_3:
        /*0010*/ 	.word	index@(_Z9gpumallocv)
        /*0014*/ 	.word	0x00000010


	//----- nvinfo : EIATTR_MIN_STACK_SIZE
	.align		4
.L_4:
        /*0018*/ 	.byte	0x04, 0x12
        /*001a*/ 	.short	(.L_6 - .L_5)
	.align		4
.L_5:
        /*001c*/ 	.word	index@(_Z9gpumallocv)
        /*0020*/ 	.word	0x00000010
.L_6:


//--------------------- .nv.compat                --------------------------
	.section	.nv.compat,"",@"SHT_CUDA_COMPAT_INFO"
	.align	4
        /*0000*/ 	.byte	0x02, 0x09, 0x00, 0x00, 0x02, 0x02, 0x01, 0x00, 0x02, 0x05, 0x05, 0x00, 0x03, 0x07, 0x01, 0x01
        /*0010*/ 	.byte	0x02, 0x03, 0x00, 0x00, 0x02, 0x06, 0x01, 0x00, 0x04, 0x0b, 0x08, 0x00, 0x09, 0x00, 0x00, 0x00
        /*0020*/ 	.byte	0x00, 0x00, 0x00, 0x00


//--------------------- .nv.info._Z9gpumallocv    --------------------------
	.section	.nv.info._Z9gpumallocv,"",@"SHT_CUDA_INFO"
	.sectionflags	@""
	.align	4


	//----- nvinfo : EIATTR_CUDA_API_VERSION
	.align		4
        /*0000*/ 	.byte	0x04, 0x37
        /*0002*/ 	.short	(.L_8 - .L_7)
.L_7:
        /*0004*/ 	.word	0x00000082


	//----- nvinfo : EIATTR_SPARSE_MMA_MASK
	.align		4
.L_8:
        /*0008*/ 	.byte	0x03, 0x50
        /*000a*/ 	.short	0x0000


	//----- nvinfo : EIATTR_MAXREG_COUNT
	.align		4
        /*000c*/ 	.byte	0x03, 0x1b
        /*000e*/ 	.short	0x00ff


	//----- nvinfo : EIATTR_EXTERNS
	.align		4
        /*0010*/ 	.byte	0x04, 0x0f
        /*0012*/ 	.short	(.L_10 - .L_9)


	//   ....[0]....
	.align		4
.L_9:
        /*0014*/ 	.word	index@(vprintf)


	//   ....[1]....
	.align		4
        /*0018*/ 	.word	index@(free)


	//   ....[2]....
	.align		4
        /*001c*/ 	.word	index@(__cuda_syscall_aligned_malloc)


	//----- nvinfo : EIATTR_MERCURY_ISA_VERSION
	.align		4
.L_10:
        /*0020*/ 	.byte	0x03, 0x5f
        /*0022*/ 	.short	0x0101


	//----- nvinfo : EIATTR_VRC_CTA_INIT_COUNT
	.align		4
        /*0024*/ 	.byte	0x02, 0x4a
	.zero		1
	.zero		1


	//----- nvinfo : EIATTR_SYSCALL_OFFSETS
	.align		4
        /*0028*/ 	.byte	0x04, 0x46
        /*002a*/ 	.short	(.L_12 - .L_11)


	//   ....[0]....
.L_11:
        /*002c*/ 	.word	0x000000f0


	//   ....[1]....
        /*0030*/ 	.word	0x000002a0


	//   ....[2]....
        /*0034*/ 	.word	0x00000300


	//----- nvinfo : EIATTR_EXIT_INSTR_OFFSETS
	.align		4
.L_12:
        /*0038*/ 	.byte	0x04, 0x1c
        /*003a*/ 	.short	(.L_14 - .L_13)


	//   ....[0]....
.L_13:
        /*003c*/ 	.word	0x00000310


	//----- nvinfo : EIATTR_CRS_STACK_SIZE
	.align		4
.L_14:
        /*0040*/ 	.byte	0x04, 0x1e
        /*0042*/ 	.short	(.L_16 - .L_15)
.L_15:
        /*0044*/ 	.word	0x00000000


	//----- nvinfo : EIATTR_SW_WAR
	.align		4
.L_16:
        /*0048*/ 	.byte	0x04, 0x36
        /*004a*/ 	.short	(.L_18 - .L_17)
.L_17:
        /*004c*/ 	.word	0x00000008
.L_18:


//--------------------- .nv.callgraph             --------------------------
	.section	.nv.callgraph,"",@"SHT_CUDA_CALLGRAPH"
	.align	4
	.sectionentsize	8
	.align		4
        /*0000*/ 	.word	0x00000000
	.align		4
        /*0004*/ 	.word	0xffffffff
	.align		4
        /*0008*/ 	.word	index@(_Z9gpumallocv)
	.align		4
        /*000c*/ 	.word	index@(free)
	.align		4
        /*0010*/ 	.word	index@(_Z9gpumallocv)
	.align		4
        /*0014*/ 	.word	index@(vprintf)
	.align		4
        /*0018*/ 	.word	index@(_Z9gpumallocv)
	.align		4
        /*001c*/ 	.word	index@(__cuda_syscall_aligned_malloc)
	.align		4
        /*0020*/ 	.word	0x00000000
	.align		4
        /*0024*/ 	.word	0xfffffffe
	.align		4
        /*0028*/ 	.word	0x00000000
	.align		4
        /*002c*/ 	.word	0xfffffffd
	.align		4
        /*0030*/ 	.word	0x00000000
	.align		4
        /*0034*/ 	.word	0xfffffffc


//--------------------- .nv.constant4             --------------------------
	.section	.nv.constant4,"a",@progbits
	.align	8
	.align		8
.nv.constant4:
        /*0000*/ 	.dword	vprintf
	.align		8
        /*0008*/ 	.dword	free
	.align		8
        /*0010*/ 	.dword	__cuda_syscall_aligned_malloc
	.align		8
        /*0018*/ 	.dword	$str


//--------------------- .text._Z9gpumallocv       --------------------------
	.section	.text._Z9gpumallocv,"ax",@progbits
	.align	128
        .global         _Z9gpumallocv
        .type           _Z9gpumallocv,@function
        .size           _Z9gpumallocv,(.L_x_6 - _Z9gpumallocv)
        .other          _Z9gpumallocv,@"STO_CUDA_ENTRY STV_DEFAULT"
_Z9gpumallocv:
.text._Z9gpumallocv:
[----:B------:R-:W0:Y:S01]  /*0000*/  LDC R1, c[0x0][0x37c] ;  /* 0x0000df00ff017b82 */ /* 0x000e220000000800 */
[----:B------:R-:W-:Y:S01]  /*0010*/  MOV R0, 0x10 ;  /* 0x0000001000007802 */ /* 0x000fe20000000f00 */
[----:B------:R-:W1:Y:S01]  /*0020*/  LDCU UR4, c[0x0][0x2f8] ;  /* 0x00005f00ff0477ac */ /* 0x000e620008000800 */
[----:B0-----:R-:W-:Y:S02]  /*0030*/  VIADD R1, R1, 0xfffffff0 ;  /* 0xfffffff001017836 */ /* 0x001fe40000000000 */
[----:B------:R-:W-:-:S03]  /*0040*/  HFMA2 R7, -RZ, RZ, 0, 0 ;  /* 0x00000000ff077431 */ /* 0x000fc600000001ff */
[----:B------:R0:W2:Y:S01]  /*0050*/  LDC.64 R8, c[0x4][R0] ;  /* 0x0100000000087b82 */ /* 0x0000a20000000a00 */
[----:B------:R-:W3:Y:S01]  /*0060*/  LDCU UR5, c[0x0][0x2fc] ;  /* 0x00005f80ff0577ac */ /* 0x000ee20008000800 */
[----:B------:R-:W-:Y:S02]  /*0070*/  IMAD.MOV.U32 R4, RZ, RZ, 0xa0 ;  /* 0x000000a0ff047424 */ /* 0x000fe400078e00ff */
[----:B------:R-:W-:Y:S02]  /*0080*/  IMAD.MOV.U32 R5, RZ, RZ, RZ ;  /* 0x000000ffff057224 */ /* 0x000fe400078e00ff */
[----:B------:R-:W-:Y:S02]  /*0090*/  IMAD.MOV.U32 R6, RZ, RZ, 0x20 ;  /* 0x00000020ff067424 */ /* 0x000fe400078e00ff */
[----:B------:R-:W-:Y:S02]  /*00a0*/  IMAD.MOV.U32 R23, RZ, RZ, RZ ;  /* 0x000000ffff177224 */ /* 0x000fe400078e00ff */
[----:B------:R-:W-:Y:S01]  /*00b0*/  IMAD.MOV.U32 R19, RZ, RZ, RZ ;  /* 0x000000ffff137224 */ /* 0x000fe200078e00ff */
[----:B-1----:R-:W-:-:S05]  /*00c0*/  IADD3 R2, P0, PT, R1, UR4, RZ ;  /* 0x0000000401027c10 */ /* 0x002fca000ff1e0ff */
[----:B0--3--:R-:W-:-:S08]  /*00d0*/  IMAD.X R18, RZ, RZ, UR5, P0 ;  /* 0x00000005ff127e24 */ /* 0x009fd000080e06ff */
[----:B------:R-:W-:-:S07]  /*00e0*/  LEPC R20, `(.L_x_0) ;  /* 0x000000001014794e */ /* 0x000fce0000000000 */
[----:B--2---:R-:W-:Y:S05]  /*00f0*/  CALL.ABS.NOINC R8 ;  /* 0x0000000008007343 */ /* 0x004fea0003c00000 */
.L_x_0:
[----:B------:R-:W0:Y:S01]  /*0100*/  LDC.64 R6, c[0x0][0x358] ;  /* 0x0000d600ff067b82 */ /* 0x000e220000000a00 */
[----:B------:R-:W-:Y:S01]  /*0110*/  BSSY.RECONVERGENT B0, `(.L_x_1) ;  /* 0x000000d000007945 */ /* 0x000fe20003800200 */
[----:B------:R-:W-:Y:S01]  /*0120*/  MOV R16, R4 ;  /* 0x0000000400107202 */ /* 0x000fe20000000f00 */
[----:B------:R-:W-:-:S07]  /*0130*/  IMAD.MOV.U32 R17, RZ, RZ, R5 ;  /* 0x000000ffff117224 */ /* 0x000fce00078e0005 */
.L_x_2:
[----:B-1----:R-:W-:Y:S02]  /*0140*/  IADD3 R4, P0, PT, R23, R16, RZ ;  /* 0x0000001017047210 */ /* 0x002fe40007f1e0ff */
[----:B0-----:R-:W-:Y:S02]  /*0150*/  R2UR UR4, R6 ;  /* 0x00000000060472ca */ /* 0x001fe400000e0000 */
[----:B------:R-:W-:Y:S01]  /*0160*/  R2UR UR5, R7 ;  /* 0x00000000070572ca */ /* 0x000fe200000e0000 */
[----:B------:R-:W-:Y:S01]  /*0170*/  IMAD.X R5, R19, 0x1, R17, P0 ;  /* 0x0000000113057824 */ /* 0x000fe200000e0611 */
[C---:B------:R-:W-:Y:S02]  /*0180*/  ISETP.GE.U32.AND P0, PT, R23.reuse, 0x9f, PT ;  /* 0x0000009f1700780c */ /* 0x040fe40003f06070 */
[----:B------:R-:W-:Y:S02]  /*0190*/  IADD3 R23, P1, PT, R23, 0x1, RZ ;  /* 0x0000000117177810 */ /* 0x000fe40007f3e0ff */
[----:B------:R-:W-:-:S03]  /*01a0*/  ISETP.GE.U32.AND.EX P0, PT, R19, RZ, PT, P0 ;  /* 0x000000ff1300720c */ /* 0x000fc60003f06100 */
[----:B------:R-:W-:-:S04]  /*01b0*/  IMAD.X R19, RZ, RZ, R19, P1 ;  /* 0x000000ffff137224 */ /* 0x000fc800008e0613 */
[----:B------:R1:W-:Y:S06]  /*01c0*/  ST.E.U8 desc[UR4][R4.64], RZ ;  /* 0x000000ff04007985 */ /* 0x0003ec000c101104 */
[----:B------:R-:W-:Y:S05]  /*01d0*/  @!P0 BRA `(.L_x_2) ;  /* 0xfffffffc00d88947 */ /* 0x000fea000383ffff */
[----:B------:R-:W-:Y:S05]  /*01e0*/  BSYNC.RECONVERGENT B0 ;  /* 0x0000000000007941 */ /* 0x000fea0003800200 */
.L_x_1:
[----:B------:R-:W0:Y:S01]  /*01f0*/  S2R R10, SR_TID.X ;  /* 0x00000000000a7919 */ /* 0x000e220000002100 */
[----:B------:R-:W-:Y:S01]  /*0200*/  MOV R0, 0x0 ;  /* 0x0000000000007802 */ /* 0x000fe20000000f00 */
[----:B------:R-:W1:Y:S01]  /*0210*/  LDCU.64 UR4, c[0x4][0x18] ;  /* 0x01000300ff0477ac */ /* 0x000e620008000a00 */
[----:B------:R-:W-:Y:S01]  /*0220*/  IMAD.MOV.U32 R6, RZ, RZ, R2 ;  /* 0x000000ffff067224 */ /* 0x000fe200078e0002 */
[----:B------:R2:W-:Y:S01]  /*0230*/  STL.64 [R1+0x8], R16 ;  /* 0x0000081001007387 */ /* 0x0005e20000100a00 */
[----:B------:R2:W3:Y:S01]  /*0240*/  LDC.64 R8, c[0x4][R0] ;  /* 0x0100000000087b82 */ /* 0x0004e20000000a00 */
[----:B------:R-:W-:Y:S01]  /*0250*/  IMAD.MOV.U32 R7, RZ, RZ, R18 ;  /* 0x000000ffff077224 */ /* 0x000fe200078e0012 */
[----:B-1----:R-:W-:Y:S01]  /*0260*/  MOV R4, UR4 ;  /* 0x0000000400047c02 */ /* 0x002fe20008000f00 */
[----:B------:R-:W-:Y:S01]  /*0270*/  IMAD.U32 R5, RZ, RZ, UR5 ;  /* 0x00000005ff057e24 */ /* 0x000fe2000f8e00ff */
[----:B0-----:R2:W-:Y:S06]  /*0280*/  STL [R1], R10 ;  /* 0x0000000a01007387 */ /* 0x0015ec0000100800 */
[----:B------:R-:W-:-:S07]  /*0290*/  LEPC R20, `(.L_x_3) ;  /* 0x000000001014794e */ /* 0x000fce0000000000 */
[----:B--23--:R-:W-:Y:S05]  /*02a0*/  CALL.ABS.NOINC R8 ;  /* 0x0000000008007343 */ /* 0x00cfea0003c00000 */
.L_x_3:
[----:B------:R-:W-:Y:S01]  /*02b0*/  MOV R0, 0x8 ;  /* 0x0000000800007802 */ /* 0x000fe20000000f00 */
[----:B------:R-:W-:Y:S01]  /*02c0*/  IMAD.MOV.U32 R5, RZ, RZ, R17 ;  /* 0x000000ffff057224 */ /* 0x000fe200078e0011 */
[----:B------:R-:W-:Y:S02]  /*02d0*/  MOV R4, R16 ;  /* 0x0000001000047202 */ /* 0x000fe40000000f00 */
[----:B------:R0:W1:Y:S05]  /*02e0*/  LDC.64 R2, c[0x4][R0] ;  /* 0x0100000000027b82 */ /* 0x00006a0000000a00 */
[----:B------:R-:W-:-:S07]  /*02f0*/  LEPC R20, `(.L_x_4) ;  /* 0x000000001014794e */ /* 0x000fce0000000000 */
[----:B01----:R-:W-:Y:S05]  /*0300*/  CALL.ABS.NOINC R2 ;  /* 0x0000000002007343 */ /* 0x003fea0003c00000 */
.L_x_4:
[----:B------:R-:W-:Y:S05]  /*0310*/  EXIT ;  /* 0x000000000000794d */ /* 0x000fea0003800000 */
.L_x_5:
[----:B------:R-:W-:-:S00]  /*0320*/  BRA `(.L_x_5) ;  /* 0xfffffffc00fc7947 */ /* 0x000fc0000383ffff */
[----:B------:R-:W-:-:S00]  /*0330*/  NOP ;  /* 0x0000000000007918 */ /* 0x000fc00000000000 */
        /* <DEDUP_REMOVED lines=12> */
.L_x_6:


//--------------------- .nv.global.init           --------------------------
	.section	.nv.global.init,"aw",@progbits
.nv.global.init:
	.type		$str,@object
	.size		$str,(.L_0 - $str)
$str:
        /*0000*/ 	.byte	0x54, 0x68, 0x72, 0x65, 0x61, 0x64, 0x20, 0x25, 0x64, 0x20, 0x67, 0x6f, 0x74, 0x20, 0x70, 0x6f
        /*0010*/ 	.byte	0x69, 0x6e, 0x74, 0x65, 0x72, 0x3a, 0x20, 0x25, 0x70, 0x0a, 0x00
.L_0:


//--------------------- .nv.shared.reserved.0     --------------------------
	.section	.nv.shared.reserved.0,"aw",@nobits
	.weak		__nv_reservedSMEM_offset_0_alias
	.size		__nv_reservedSMEM_offset_0_alias, 0, 64
	.other		__nv_reservedSMEM_offset_0_alias,@"STO_CUDA_RESERVED_SHARED STV_DEFAULT"
__nv_reservedSMEM_offset_0_alias:
	.zero		0
	.zero		64


//--------------------- .nv.constant0._Z9gpumallocv --------------------------
	.section	.nv.constant0._Z9gpumallocv,"a",@progbits
	.sectionflags	@""
	.align	4
.nv.constant0._Z9gpumallocv:
	.zero		896


//--------------------- SYMBOLS --------------------------

	.type		.nv.reservedSmem.offset0,@object
	.size		.nv.reservedSmem.offset0,0x4
	.type		vprintf,@function
	.type		free,@function
	.type		__cuda_syscall_aligned_malloc,@function
